	.headerflags	@"EF_CUDA_TEXMODE_UNIFIED EF_CUDA_64BIT_ADDRESS EF_CUDA_ACCELERATORS EF_CUDA_SM90 EF_CUDA_VIRTUAL_SM(EF_CUDA_SM90)"
	.elftype	@"ET_EXEC"


//--------------------- .nv.info                  --------------------------
	.section	.nv.info,"",@"SHT_CUDA_INFO"
	.align	4


	//----- nvinfo : EIATTR_REGCOUNT
	.align		4
        /*0000*/ 	.byte	0x04, 0x2f
        /*0002*/ 	.short	(.L_1 - .L_0)
	.align		4
.L_0:
        /*0004*/ 	.word	index@(triton_poi_fused_convolution_6)
        /*0008*/ 	.word	0x00000020


	//----- nvinfo : EIATTR_MIN_STACK_SIZE
	.align		4
.L_1:
        /*000c*/ 	.byte	0x04, 0x12
        /*000e*/ 	.short	(.L_3 - .L_2)
	.align		4
.L_2:
        /*0010*/ 	.word	index@(triton_poi_fused_convolution_6)
        /*0014*/ 	.word	0x00000000


	//----- nvinfo : EIATTR_FRAME_SIZE
	.align		4
.L_3:
        /*0018*/ 	.byte	0x04, 0x11
        /*001a*/ 	.short	(.L_5 - .L_4)
	.align		4
.L_4:
        /*001c*/ 	.word	index@(triton_poi_fused_convolution_6)
        /*0020*/ 	.word	0x00000000


	//----- nvinfo : EIATTR_MIN_STACK_SIZE
	.align		4
.L_5:
        /*0024*/ 	.byte	0x04, 0x12
        /*0026*/ 	.short	(.L_7 - .L_6)
	.align		4
.L_6:
        /*0028*/ 	.word	index@(triton_poi_fused_convolution_6)
        /*002c*/ 	.word	0x00000000
.L_7:


//--------------------- .nv.info.triton_poi_fused_convolution_6 --------------------------
	.section	.nv.info.triton_poi_fused_convolution_6,"",@"SHT_CUDA_INFO"
	.sectionflags	@""
	.align	4


	//----- nvinfo : EIATTR_CUDA_API_VERSION
	.align		4
        /*0000*/ 	.byte	0x04, 0x37
        /*0002*/ 	.short	(.L_9 - .L_8)
.L_8:
        /*0004*/ 	.word	0x0000007c


	//----- nvinfo : EIATTR_KPARAM_INFO
	.align		4
.L_9:
        /*0008*/ 	.byte	0x04, 0x17
        /*000a*/ 	.short	(.L_11 - .L_10)
.L_10:
        /*000c*/ 	.word	0x00000000
        /*0010*/ 	.short	0x0004
        /*0012*/ 	.short	0x001c
        /*0014*/ 	.byte	0x00, 0xf0, 0x11, 0x00


	//----- nvinfo : EIATTR_KPARAM_INFO
	.align		4
.L_11:
        /*0018*/ 	.byte	0x04, 0x17
        /*001a*/ 	.short	(.L_13 - .L_12)
.L_12:
        /*001c*/ 	.word	0x00000000
        /*0020*/ 	.short	0x0003
        /*0022*/ 	.short	0x0018
        /*0024*/ 	.byte	0x00, 0xf0, 0x11, 0x00


	//----- nvinfo : EIATTR_KPARAM_INFO
	.align		4
.L_13:
        /*0028*/ 	.byte	0x04, 0x17
        /*002a*/ 	.short	(.L_15 - .L_14)
.L_14:
        /*002c*/ 	.word	0x00000000
        /*0030*/ 	.short	0x0002
        /*0032*/ 	.short	0x0010
        /*0034*/ 	.byte	0x00, 0xf4, 0x21, 0x00


	//----- nvinfo : EIATTR_KPARAM_INFO
	.align		4
.L_15:
        /*0038*/ 	.byte	0x04, 0x17
        /*003a*/ 	.short	(.L_17 - .L_16)
.L_16:
        /*003c*/ 	.word	0x00000000
        /*0040*/ 	.short	0x0001
        /*0042*/ 	.short	0x0008
        /*0044*/ 	.byte	0x00, 0xf4, 0x21, 0x00


	//----- nvinfo : EIATTR_KPARAM_INFO
	.align		4
.L_17:
        /*0048*/ 	.byte	0x04, 0x17
        /*004a*/ 	.short	(.L_19 - .L_18)
.L_18:
        /*004c*/ 	.word	0x00000000
        /*0050*/ 	.short	0x0000
        /*0052*/ 	.short	0x0000
        /*0054*/ 	.byte	0x00, 0xf4, 0x21, 0x00


	//----- nvinfo : EIATTR_SPARSE_MMA_MASK
	.align		4
.L_19:
        /*0058*/ 	.byte	0x03, 0x50
        /*005a*/ 	.short	0x0000


	//----- nvinfo : EIATTR_MAXREG_COUNT
	.align		4
        /*005c*/ 	.byte	0x03, 0x1b
        /*005e*/ 	.short	0x00ff


	//----- nvinfo : EIATTR_EXIT_INSTR_OFFSETS
	.align		4
        /*0060*/ 	.byte	0x04, 0x1c
        /*0062*/ 	.short	(.L_21 - .L_20)


	//   ....[0]....
.L_20:
        /*0064*/ 	.word	0x00000b30


	//   ....[1]....
        /*0068*/ 	.word	0x00000b50


	//----- nvinfo : EIATTR_REQNTID
	.align		4
.L_21:
        /*006c*/ 	.byte	0x04, 0x10
        /*006e*/ 	.short	(.L_23 - .L_22)
.L_22:
        /*0070*/ 	.word	0x00000100
        /*0074*/ 	.word	0x00000001
        /*0078*/ 	.word	0x00000001


	//----- nvinfo : EIATTR_CBANK_PARAM_SIZE
	.align		4
.L_23:
        /*007c*/ 	.byte	0x03, 0x19
        /*007e*/ 	.short	0x0020


	//----- nvinfo : EIATTR_PARAM_CBANK
	.align		4
        /*0080*/ 	.byte	0x04, 0x0a
        /*0082*/ 	.short	(.L_25 - .L_24)
	.align		4
.L_24:
        /*0084*/ 	.word	index@(.nv.constant0.triton_poi_fused_convolution_6)
        /*0088*/ 	.short	0x0210
        /*008a*/ 	.short	0x0020


	//----- nvinfo : EIATTR_SW_WAR
	.align		4
.L_25:
        /*008c*/ 	.byte	0x04, 0x36
        /*008e*/ 	.short	(.L_27 - .L_26)
.L_26:
        /*0090*/ 	.word	0x00000008
.L_27:


//--------------------- .nv.callgraph             --------------------------
	.section	.nv.callgraph,"",@"SHT_CUDA_CALLGRAPH"
	.align	4
	.sectionentsize	8
	.align		4
        /*0000*/ 	.word	0x00000000
	.align		4
        /*0004*/ 	.word	0xffffffff
	.align		4
        /*0008*/ 	.word	0x00000000
	.align		4
        /*000c*/ 	.word	0xfffffffe
	.align		4
        /*0010*/ 	.word	0x00000000
	.align		4
        /*0014*/ 	.word	0xfffffffd
	.align		4
        /*0018*/ 	.word	0x00000000
	.align		4
        /*001c*/ 	.word	0xfffffffc


//--------------------- .text.triton_poi_fused_convolution_6 --------------------------
	.section	.text.triton_poi_fused_convolution_6,"ax",@progbits
	.sectionflags	@"SHF_BARRIERS=1"
	.align	128
        .global         triton_poi_fused_convolution_6
        .type           triton_poi_fused_convolution_6,@function
        .size           triton_poi_fused_convolution_6,(.L_x_1 - triton_poi_fused_convolution_6)
        .other          triton_poi_fused_convolution_6,@"STO_CUDA_ENTRY STV_DEFAULT"
triton_poi_fused_convolution_6:
.text.triton_poi_fused_convolution_6:
[----:B------:R-:W0:Y:S01]  /*0000*/  LDC R1, c[0x0][0x28] ;  /* 0x00000a00ff017b82 */ /* 0x000e220000000800 */
[----:B------:R-:W1:Y:S07]  /*0010*/  S2R R0, SR_TID.X ;  /* 0x0000000000007919 */ /* 0x000e6e0000002100 */
[----:B------:R-:W2:Y:S01]  /*0020*/  LDC.64 R12, c[0x0][0x210] ;  /* 0x00008400ff0c7b82 */ /* 0x000ea20000000a00 */
[----:B------:R-:W-:Y:S01]  /*0030*/  CS2R R22, SRZ ;  /* 0x0000000000167805 */ /* 0x000fe2000001ff00 */
[----:B------:R-:W-:Y:S01]  /*0040*/  IMAD.MOV.U32 R2, RZ, RZ, RZ ;  /* 0x000000ffff027224 */ /* 0x000fe200078e00ff */
[----:B------:R-:W3:Y:S01]  /*0050*/  S2R R5, SR_CTAID.X ;  /* 0x0000000000057919 */ /* 0x000ee20000002500 */
[----:B------:R-:W-:Y:S01]  /*0060*/  IMAD.MOV.U32 R4, RZ, RZ, RZ ;  /* 0x000000ffff047224 */ /* 0x000fe200078e00ff */
[----:B------:R-:W-:Y:S01]  /*0070*/  ULDC.64 UR6, c[0x0][0x208] ;  /* 0x0000820000067ab9 */ /* 0x000fe20000000a00 */
[----:B------:R-:W-:Y:S01]  /*0080*/  IMAD.MOV.U32 R11, RZ, RZ, RZ ;  /* 0x000000ffff0b7224 */ /* 0x000fe200078e00ff */
[----:B------:R-:W4:Y:S01]  /*0090*/  S2R R3, SR_CTAID.Y ;  /* 0x0000000000037919 */ /* 0x000f220000002600 */
[----:B-1----:R-:W-:Y:S01]  /*00a0*/  SHF.R.U32.HI R28, RZ, 0x4, R0 ;  /* 0x00000004ff1c7819 */ /* 0x002fe20000011600 */
[----:B---3--:R-:W-:-:S03]  /*00b0*/  IMAD.SHL.U32 R5, R5, 0x10, RZ ;  /* 0x0000001005057824 */ /* 0x008fc600078e00ff */
[----:B------:R-:W-:-:S04]  /*00c0*/  SGXT.U32 R28, R28, 0x4 ;  /* 0x000000041c1c781a */ /* 0x000fc80000000000 */
[----:B----4-:R-:W-:Y:S02]  /*00d0*/  PRMT R28, R28, 0x6540, R3 ;  /* 0x000065401c1c7816 */ /* 0x010fe40000000003 */
[----:B------:R-:W-:Y:S02]  /*00e0*/  LOP3.LUT R29, R5, 0xf, R0, 0xf8, !PT ;  /* 0x0000000f051d7812 */ /* 0x000fe400078ef800 */
[C---:B------:R-:W-:Y:S02]  /*00f0*/  LOP3.LUT R14, R28.reuse, 0x40, RZ, 0xfc, !PT ;  /* 0x000000401c0e7812 */ /* 0x040fe400078efcff */
[----:B------:R-:W-:Y:S02]  /*0100*/  ISETP.GE.AND P0, PT, R29, 0x9, PT ;  /* 0x000000091d00780c */ /* 0x000fe40003f06270 */
[----:B------:R-:W-:Y:S01]  /*0110*/  LOP3.LUT R8, R28, 0x20, RZ, 0xfc, !PT ;  /* 0x000000201c087812 */ /* 0x000fe200078efcff */
[----:B------:R-:W-:Y:S01]  /*0120*/  IMAD R15, R14, 0x9, R29 ;  /* 0x000000090e0f7824 */ /* 0x000fe200078e021d */
[----:B------:R-:W-:-:S02]  /*0130*/  LOP3.LUT R6, R28, 0x10, RZ, 0xfc, !PT ;  /* 0x000000101c067812 */ /* 0x000fc400078efcff */
[----:B------:R-:W-:Y:S01]  /*0140*/  LOP3.LUT R16, R28, 0x50, RZ, 0xfc, !PT ;  /* 0x000000501c107812 */ /* 0x000fe200078efcff */
[--C-:B------:R-:W-:Y:S01]  /*0150*/  IMAD R19, R8, 0x9, R29.reuse ;  /* 0x0000000908137824 */ /* 0x100fe200078e021d */
[----:B------:R-:W-:Y:S01]  /*0160*/  LOP3.LUT R10, R28, 0x30, RZ, 0xfc, !PT ;  /* 0x000000301c0a7812 */ /* 0x000fe200078efcff */
[----:B------:R-:W-:Y:S01]  /*0170*/  IMAD R21, R6, 0x9, R29 ;  /* 0x0000000906157824 */ /* 0x000fe200078e021d */
[C---:B------:R-:W-:Y:S01]  /*0180*/  LOP3.LUT R8, R28.reuse, 0x60, RZ, 0xfc, !PT ;  /* 0x000000601c087812 */ /* 0x040fe200078efcff */
[----:B--2---:R-:W-:Y:S01]  /*0190*/  IMAD.WIDE R14, R15, 0x4, R12 ;  /* 0x000000040f0e7825 */ /* 0x004fe200078e020c */
[----:B------:R-:W-:-:S03]  /*01a0*/  LOP3.LUT R24, R28, 0x70, RZ, 0xfc, !PT ;  /* 0x000000701c187812 */ /* 0x000fc600078efcff */
[--C-:B------:R-:W-:Y:S01]  /*01b0*/  IMAD R17, R16, 0x9, R29.reuse ;  /* 0x0000000910117824 */ /* 0x100fe200078e021d */
[----:B------:R-:W-:Y:S01]  /*01c0*/  LOP3.LUT R26, R28, 0x80, RZ, 0xfc, !PT ;  /* 0x000000801c1a7812 */ /* 0x000fe200078efcff */
[----:B------:R-:W-:Y:S01]  /*01d0*/  IMAD R7, R10, 0x9, R29 ;  /* 0x000000090a077824 */ /* 0x000fe200078e021d */
[----:B------:R1:W2:Y:S01]  /*01e0*/  @!P0 LDG.E.EL R22, desc[UR6][R14.64] ;  /* 0x000000060e168981 */ /* 0x0002a2000c2e1900 */
[----:B------:R-:W-:-:S04]  /*01f0*/  IMAD.WIDE R20, R21, 0x4, R12 ;  /* 0x0000000415147825 */ /* 0x000fc800078e020c */
[----:B------:R-:W-:Y:S01]  /*0200*/  IMAD.WIDE R18, R19, 0x4, R12 ;  /* 0x0000000413127825 */ /* 0x000fe200078e020c */
[----:B------:R3:W4:Y:S03]  /*0210*/  @!P0 LDG.E.EL R2, desc[UR6][R20.64] ;  /* 0x0000000614028981 */ /* 0x000726000c2e1900 */
[----:B------:R-:W-:Y:S01]  /*0220*/  IMAD R25, R8, 0x9, R29 ;  /* 0x0000000908197824 */ /* 0x000fe200078e021d */
[C---:B------:R-:W-:Y:S01]  /*0230*/  LOP3.LUT R8, R28.reuse, 0x90, RZ, 0xfc, !PT ;  /* 0x000000901c087812 */ /* 0x040fe200078efcff */
[--C-:B------:R-:W-:Y:S01]  /*0240*/  IMAD.WIDE R16, R17, 0x4, R12.reuse ;  /* 0x0000000411107825 */ /* 0x100fe200078e020c */
[----:B-1----:R-:W-:Y:S01]  /*0250*/  LOP3.LUT R14, R28, 0xa0, RZ, 0xfc, !PT ;  /* 0x000000a01c0e7812 */ /* 0x002fe200078efcff */
[----:B------:R1:W5:Y:S02]  /*0260*/  @!P0 LDG.E.EL R4, desc[UR6][R18.64] ;  /* 0x0000000612048981 */ /* 0x000364000c2e1900 */
[----:B------:R-:W-:Y:S01]  /*0270*/  IMAD.WIDE R6, R7, 0x4, R12 ;  /* 0x0000000407067825 */ /* 0x000fe200078e020c */
[----:B------:R-:W-:Y:S01]  /*0280*/  HFMA2.MMA R10, -RZ, RZ, 0, 0 ;  /* 0x00000000ff0a7435 */ /* 0x000fe200000001ff */
[----:B------:R1:W5:Y:S02]  /*0290*/  @!P0 LDG.E.EL R11, desc[UR6][R16.64] ;  /* 0x00000006100b8981 */ /* 0x000364000c2e1900 */
[----:B---3--:R-:W-:-:S02]  /*02a0*/  IMAD R21, R24, 0x9, R29 ;  /* 0x0000000918157824 */ /* 0x008fc400078e021d */
[--C-:B------:R-:W-:Y:S01]  /*02b0*/  IMAD R15, R8, 0x9, R29.reuse ;  /* 0x00000009080f7824 */ /* 0x100fe200078e021d */
[----:B------:R3:W5:Y:S01]  /*02c0*/  @!P0 LDG.E.EL R23, desc[UR6][R6.64] ;  /* 0x0000000606178981 */ /* 0x000762000c2e1900 */
[--C-:B-1----:R-:W-:Y:S02]  /*02d0*/  IMAD R19, R26, 0x9, R29.reuse ;  /* 0x000000091a137824 */ /* 0x102fe400078e021d */
[----:B------:R-:W-:Y:S02]  /*02e0*/  IMAD.MOV.U32 R9, RZ, RZ, RZ ;  /* 0x000000ffff097224 */ /* 0x000fe400078e00ff */
[----:B0-----:R-:W-:Y:S01]  /*02f0*/  IMAD R17, R14, 0x9, R29 ;  /* 0x000000090e117824 */ /* 0x001fe200078e021d */
[C---:B------:R-:W-:Y:S01]  /*0300*/  LOP3.LUT R26, R28.reuse, 0xb0, RZ, 0xfc, !PT ;  /* 0x000000b01c1a7812 */ /* 0x040fe200078efcff */
[--C-:B------:R-:W-:Y:S01]  /*0310*/  IMAD.WIDE R20, R21, 0x4, R12.reuse ;  /* 0x0000000415147825 */ /* 0x100fe200078e020c */
[----:B------:R-:W-:Y:S02]  /*0320*/  LOP3.LUT R27, R28, 0xc0, RZ, 0xfc, !PT ;  /* 0x000000c01c1b7812 */ /* 0x000fe400078efcff */
[----:B---3--:R-:W-:Y:S01]  /*0330*/  CS2R R6, SRZ ;  /* 0x0000000000067805 */ /* 0x008fe2000001ff00 */
[--C-:B------:R-:W-:Y:S01]  /*0340*/  IMAD.WIDE R18, R19, 0x4, R12.reuse ;  /* 0x0000000413127825 */ /* 0x100fe200078e020c */
[----:B------:R-:W3:Y:S03]  /*0350*/  @!P0 LDG.E.EL R9, desc[UR6][R20.64] ;  /* 0x0000000614098981 */ /* 0x000ee6000c2e1900 */
[----:B------:R-:W-:Y:S01]  /*0360*/  IMAD.MOV.U32 R8, RZ, RZ, RZ ;  /* 0x000000ffff087224 */ /* 0x000fe200078e00ff */
[----:B------:R0:W3:Y:S01]  /*0370*/  @!P0 LDG.E.EL R6, desc[UR6][R18.64] ;  /* 0x0000000612068981 */ /* 0x0000e2000c2e1900 */
[----:B------:R-:W-:-:S04]  /*0380*/  IMAD.WIDE R24, R25, 0x4, R12 ;  /* 0x0000000419187825 */ /* 0x000fc800078e020c */
[--C-:B------:R-:W-:Y:S01]  /*0390*/  IMAD.WIDE R14, R15, 0x4, R12.reuse ;  /* 0x000000040f0e7825 */ /* 0x100fe200078e020c */
[----:B------:R1:W3:Y:S03]  /*03a0*/  @!P0 LDG.E.EL R10, desc[UR6][R24.64] ;  /* 0x00000006180a8981 */ /* 0x0002e6000c2e1900 */
[----:B------:R-:W-:Y:S01]  /*03b0*/  IMAD.WIDE R16, R17, 0x4, R12 ;  /* 0x0000000411107825 */ /* 0x000fe200078e020c */
[----:B------:R1:W3:Y:S03]  /*03c0*/  @!P0 LDG.E.EL R8, desc[UR6][R14.64] ;  /* 0x000000060e088981 */ /* 0x0002e6000c2e1900 */
[--C-:B0-----:R-:W-:Y:S01]  /*03d0*/  IMAD R19, R26, 0x9, R29.reuse ;  /* 0x000000091a137824 */ /* 0x101fe200078e021d */
[----:B------:R0:W3:Y:S01]  /*03e0*/  @!P0 LDG.E.EL R7, desc[UR6][R16.64] ;  /* 0x0000000610078981 */ /* 0x0000e2000c2e1900 */
[----:B------:R-:W-:Y:S01]  /*03f0*/  IMAD R21, R27, 0x9, R29 ;  /* 0x000000091b157824 */ /* 0x000fe200078e021d */
[----:B-1----:R-:W-:-:S02]  /*0400*/  LOP3.LUT R24, R28, 0xd0, RZ, 0xfc, !PT ;  /* 0x000000d01c187812 */ /* 0x002fc400078efcff */
[----:B------:R-:W-:Y:S02]  /*0410*/  CS2R R26, SRZ ;  /* 0x00000000001a7805 */ /* 0x000fe4000001ff00 */
[C---:B------:R-:W-:Y:S01]  /*0420*/  LOP3.LUT R14, R28.reuse, 0xe0, RZ, 0xfc, !PT ;  /* 0x000000e01c0e7812 */ /* 0x040fe200078efcff */
[----:B------:R-:W-:Y:S01]  /*0430*/  IMAD.WIDE R18, R19, 0x4, R12 ;  /* 0x0000000413127825 */ /* 0x000fe200078e020c */
[----:B0-----:R-:W-:-:S03]  /*0440*/  LOP3.LUT R16, R28, 0xf0, RZ, 0xfc, !PT ;  /* 0x000000f01c107812 */ /* 0x001fc600078efcff */
[----:B------:R-:W-:Y:S01]  /*0450*/  IMAD.WIDE R20, R21, 0x4, R12 ;  /* 0x0000000415147825 */ /* 0x000fe200078e020c */
[----:B------:R0:W3:Y:S03]  /*0460*/  @!P0 LDG.E.EL R26, desc[UR6][R18.64] ;  /* 0x00000006121a8981 */ /* 0x0000e6000c2e1900 */
[--C-:B------:R-:W-:Y:S01]  /*0470*/  IMAD R25, R24, 0x9, R29.reuse ;  /* 0x0000000918197824 */ /* 0x100fe200078e021d */
[----:B------:R1:W3:Y:S01]  /*0480*/  @!P0 LDG.E.EL R27, desc[UR6][R20.64] ;  /* 0x00000006141b8981 */ /* 0x0002e2000c2e1900 */
[--C-:B------:R-:W-:Y:S02]  /*0490*/  IMAD R15, R28, 0x9, R29.reuse ;  /* 0x000000091c0f7824 */ /* 0x100fe400078e021d */
[--C-:B------:R-:W-:Y:S02]  /*04a0*/  IMAD R17, R14, 0x9, R29.reuse ;  /* 0x000000090e117824 */ /* 0x100fe400078e021d */
[----:B------:R-:W-:Y:S01]  /*04b0*/  IMAD R29, R16, 0x9, R29 ;  /* 0x00000009101d7824 */ /* 0x000fe200078e021d */
[----:B0-----:R-:W-:Y:S01]  /*04c0*/  CS2R R18, SRZ ;  /* 0x0000000000127805 */ /* 0x001fe2000001ff00 */
[----:B------:R-:W-:Y:S01]  /*04d0*/  IMAD.WIDE R24, R25, 0x4, R12 ;  /* 0x0000000419187825 */ /* 0x000fe200078e020c */
[----:B-1----:R-:W-:-:S03]  /*04e0*/  CS2R R20, SRZ ;  /* 0x0000000000147805 */ /* 0x002fc6000001ff00 */
[--C-:B------:R-:W-:Y:S01]  /*04f0*/  IMAD.WIDE R16, R17, 0x4, R12.reuse ;  /* 0x0000000411107825 */ /* 0x100fe200078e020c */
[----:B------:R-:W3:Y:S03]  /*0500*/  @!P0 LDG.E.EL R18, desc[UR6][R24.64] ;  /* 0x0000000618128981 */ /* 0x000ee6000c2e1900 */
[--C-:B------:R-:W-:Y:S01]  /*0510*/  IMAD.WIDE R14, R15, 0x4, R12.reuse ;  /* 0x000000040f0e7825 */ /* 0x100fe200078e020c */
[----:B------:R-:W3:Y:S03]  /*0520*/  @!P0 LDG.E.EL R19, desc[UR6][R16.64] ;  /* 0x0000000610138981 */ /* 0x000ee6000c2e1900 */
[----:B------:R-:W-:Y:S01]  /*0530*/  IMAD.WIDE R12, R29, 0x4, R12 ;  /* 0x000000041d0c7825 */ /* 0x000fe200078e020c */
[----:B------:R-:W3:Y:S04]  /*0540*/  @!P0 LDG.E.EL R20, desc[UR6][R14.64] ;  /* 0x000000060e148981 */ /* 0x000ee8000c2e1900 */
[----:B------:R0:W3:Y:S01]  /*0550*/  @!P0 LDG.E.EL R21, desc[UR6][R12.64] ;  /* 0x000000060c158981 */ /* 0x0000e2000c2e1900 */
[----:B------:R-:W1:Y:S01]  /*0560*/  S2R R28, SR_TID.X ;  /* 0x00000000001c7919 */ /* 0x000e620000002100 */
[----:B------:R-:W1:Y:S01]  /*0570*/  S2UR UR5, SR_CgaCtaId ;  /* 0x00000000000579c3 */ /* 0x000e620000008800 */
[----:B------:R-:W-:Y:S01]  /*0580*/  UMOV UR4, 0x400 ;  /* 0x0000040000047882 */ /* 0x000fe20000000000 */
[----:B0-----:R-:W-:Y:S01]  /*0590*/  SHF.L.U32 R12, R0, 0x2, RZ ;  /* 0x00000002000c7819 */ /* 0x001fe200000006ff */
[----:B-1----:R-:W-:Y:S01]  /*05a0*/  UPRMT UR4, UR5, 0x654, UR4 ;  /* 0x0000065405047896 */ /* 0x002fe20008000004 */
[----:B------:R-:W-:Y:S01]  /*05b0*/  IMAD.SHL.U32 R24, R28, 0x100, RZ ;  /* 0x000001001c187824 */ /* 0x000fe200078e00ff */
[----:B------:R-:W-:-:S04]  /*05c0*/  SHF.R.U32.HI R25, RZ, 0x4, R28 ;  /* 0x00000004ff197819 */ /* 0x000fc8000001161c */
[----:B------:R-:W-:Y:S02]  /*05d0*/  SGXT.U32 R25, R25, 0x4 ;  /* 0x000000041919781a */ /* 0x000fe40000000000 */
[----:B------:R-:W-:-:S04]  /*05e0*/  LOP3.LUT R24, R24, 0xf00, RZ, 0xc0, !PT ;  /* 0x00000f0018187812 */ /* 0x000fc800078ec0ff */
[C---:B------:R-:W-:Y:S02]  /*05f0*/  LOP3.LUT R16, R24.reuse, R25, RZ, 0xfc, !PT ;  /* 0x0000001918107212 */ /* 0x040fe400078efcff */
[----:B------:R-:W-:-:S05]  /*0600*/  LEA.HI R15, R24, UR4, RZ, 0x1c ;  /* 0x00000004180f7c11 */ /* 0x000fca000f8fe0ff */
[----:B------:R-:W-:Y:S01]  /*0610*/  IMAD R13, R16, 0x4, R15 ;  /* 0x00000004100d7824 */ /* 0x000fe200078e020f */
[----:B------:R-:W-:-:S04]  /*0620*/  LOP3.LUT R12, R12, 0xfc, RZ, 0xc0, !PT ;  /* 0x000000fc0c0c7812 */ /* 0x000fc800078ec0ff */
[--C-:B------:R-:W-:Y:S02]  /*0630*/  PRMT R12, R12, 0x6540, R3.reuse ;  /* 0x000065400c0c7816 */ /* 0x100fe40000000003 */
[----:B------:R-:W-:-:S04]  /*0640*/  SHF.R.S32.HI R3, RZ, 0x17, R3 ;  /* 0x00000017ff037819 */ /* 0x000fc80000011403 */
[----:B------:R-:W-:-:S04]  /*0650*/  SGXT R3, R3, 0x1 ;  /* 0x000000010303781a */ /* 0x000fc80000000200 */
[----:B------:R-:W-:Y:S02]  /*0660*/  LEA.HI R3, R3, R12, RZ, 0x7 ;  /* 0x0000000c03037211 */ /* 0x000fe400078f38ff */
[----:B------:R-:W-:-:S04]  /*0670*/  SHF.R.U32.HI R0, RZ, 0x6, R0 ;  /* 0x00000006ff007819 */ /* 0x000fc80000011600 */
[----:B------:R-:W-:Y:S02]  /*0680*/  SGXT.U32 R0, R0, 0x2 ;  /* 0x000000020000781a */ /* 0x000fe40000000000 */
[----:B------:R-:W-:Y:S01]  /*0690*/  ISETP.GE.AND P3, PT, R5, RZ, PT ;  /* 0x000000ff0500720c */ /* 0x000fe20003f66270 */
[----:B--2---:R-:W-:Y:S04]  /*06a0*/  STS [R13+0x100], R22 ;  /* 0x000100160d007388 */ /* 0x004fe80000000800 */
[----:B----4-:R0:W-:Y:S04]  /*06b0*/  STS [R13+0x40], R2 ;  /* 0x000040020d007388 */ /* 0x0101e80000000800 */
[----:B-----5:R1:W-:Y:S04]  /*06c0*/  STS [R13+0x80], R4 ;  /* 0x000080040d007388 */ /* 0x0203e80000000800 */
[----:B------:R-:W-:Y:S04]  /*06d0*/  STS [R13+0x140], R11 ;  /* 0x0001400b0d007388 */ /* 0x000fe80000000800 */
[----:B------:R-:W-:Y:S01]  /*06e0*/  STS [R13+0xc0], R23 ;  /* 0x0000c0170d007388 */ /* 0x000fe20000000800 */
[----:B0-----:R-:W-:Y:S01]  /*06f0*/  SHF.R.U32.HI R2, RZ, 0x2, R28 ;  /* 0x00000002ff027819 */ /* 0x001fe2000001161c */
[----:B------:R-:W-:-:S02]  /*0700*/  IMAD.SHL.U32 R28, R28, 0x4, RZ ;  /* 0x000000041c1c7824 */ /* 0x000fc400078e00ff */
[----:B---3--:R-:W-:Y:S04]  /*0710*/  STS [R13+0x1c0], R9 ;  /* 0x0001c0090d007388 */ /* 0x008fe80000000800 */
[----:B------:R-:W-:Y:S04]  /*0720*/  STS [R13+0x200], R6 ;  /* 0x000200060d007388 */ /* 0x000fe80000000800 */
[----:B------:R-:W-:Y:S04]  /*0730*/  STS [R13+0x180], R10 ;  /* 0x0001800a0d007388 */ /* 0x000fe80000000800 */
[----:B------:R-:W-:Y:S04]  /*0740*/  STS [R13+0x240], R8 ;  /* 0x000240080d007388 */ /* 0x000fe80000000800 */
[----:B------:R0:W-:Y:S01]  /*0750*/  STS [R13+0x280], R7 ;  /* 0x000280070d007388 */ /* 0x0001e20000000800 */
[----:B-1----:R-:W-:-:S03]  /*0760*/  LOP3.LUT R4, R2, 0x30, RZ, 0xc0, !PT ;  /* 0x0000003002047812 */ /* 0x002fc600078ec0ff */
[----:B------:R-:W-:Y:S04]  /*0770*/  STS [R13+0x2c0], R26 ;  /* 0x0002c01a0d007388 */ /* 0x000fe80000000800 */
[----:B------:R-:W-:Y:S04]  /*0780*/  STS [R13+0x300], R27 ;  /* 0x0003001b0d007388 */ /* 0x000fe80000000800 */
[----:B------:R-:W-:Y:S04]  /*0790*/  STS [R13+0x340], R18 ;  /* 0x000340120d007388 */ /* 0x000fe80000000800 */
[----:B------:R-:W-:Y:S04]  /*07a0*/  STS [R13+0x380], R19 ;  /* 0x000380130d007388 */ /* 0x000fe80000000800 */
[----:B------:R-:W-:Y:S04]  /*07b0*/  STS [R13], R20 ;  /* 0x000000140d007388 */ /* 0x000fe80000000800 */
[----:B------:R1:W-:Y:S01]  /*07c0*/  STS [R13+0x3c0], R21 ;  /* 0x0003c0150d007388 */ /* 0x0003e20000000800 */
[----:B------:R-:W-:Y:S01]  /*07d0*/  LOP3.LUT R2, R28, 0x3fc, RZ, 0xc0, !PT ;  /* 0x000003fc1c027812 */ /* 0x000fe200078ec0ff */
[----:B0-----:R-:W-:-:S04]  /*07e0*/  VIADD R7, R4, UR4 ;  /* 0x0000000404077c36 */ /* 0x001fc80008000000 */
[C---:B------:R-:W-:Y:S01]  /*07f0*/  IMAD R8, R2.reuse, 0x4, R7 ;  /* 0x0000000402087824 */ /* 0x040fe200078e0207 */
[----:B------:R-:W-:Y:S01]  /*0800*/  BAR.SYNC.DEFER_BLOCKING 0x0 ;  /* 0x0000000000007b1d */ /* 0x000fe20000010000 */
[C---:B------:R-:W-:Y:S02]  /*0810*/  LOP3.LUT R4, R2.reuse, 0x400, RZ, 0xfc, !PT ;  /* 0x0000040002047812 */ /* 0x040fe400078efcff */
[----:B------:R-:W-:Y:S02]  /*0820*/  LOP3.LUT R7, R3, 0xffffff80, RZ, 0xc0, !PT ;  /* 0xffffff8003077812 */ /* 0x000fe400078ec0ff */
[----:B------:R-:W-:Y:S02]  /*0830*/  SHF.R.U32.HI R6, RZ, 0x4, R4 ;  /* 0x00000004ff067819 */ /* 0x000fe40000011604 */
[C---:B------:R-:W-:Y:S02]  /*0840*/  LOP3.LUT R14, R2.reuse, 0x800, RZ, 0xfc, !PT ;  /* 0x00000800020e7812 */ /* 0x040fe400078efcff */
[----:B------:R-:W-:-:S02]  /*0850*/  LOP3.LUT R15, R2, 0xc00, RZ, 0xfc, !PT ;  /* 0x00000c00020f7812 */ /* 0x000fc400078efcff */
[----:B------:R-:W-:Y:S02]  /*0860*/  IADD3 R4, R12, -R7, RZ ;  /* 0x800000070c047210 */ /* 0x000fe40007ffe0ff */
[----:B------:R-:W-:Y:S02]  /*0870*/  LOP3.LUT R12, R6, 0x70, RZ, 0xc0, !PT ;  /* 0x00000070060c7812 */ /* 0x000fe400078ec0ff */
[----:B------:R-:W-:Y:S01]  /*0880*/  SHF.R.U32.HI R14, RZ, 0x4, R14 ;  /* 0x00000004ff0e7819 */ /* 0x000fe2000001160e */
[----:B------:R-:W0:Y:S01]  /*0890*/  LDC.64 R6, c[0x0][0x218] ;  /* 0x00008600ff067b82 */ /* 0x000e220000000a00 */
[----:B------:R-:W-:Y:S01]  /*08a0*/  SHF.R.U32.HI R15, RZ, 0x4, R15 ;  /* 0x00000004ff0f7819 */ /* 0x000fe2000001160f */
[----:B------:R-:W2:Y:S01]  /*08b0*/  LDS.128 R8, [R8] ;  /* 0x0000000008087984 */ /* 0x000ea20000000c00 */
[----:B-1----:R-:W-:Y:S01]  /*08c0*/  VIADD R13, R12, UR4 ;  /* 0x000000040c0d7c36 */ /* 0x002fe20008000000 */
[----:B------:R-:W-:Y:S02]  /*08d0*/  LOP3.LUT R14, R14, 0xb0, RZ, 0xc0, !PT ;  /* 0x000000b00e0e7812 */ /* 0x000fe400078ec0ff */
[----:B------:R-:W-:Y:S01]  /*08e0*/  LOP3.LUT R15, R15, 0xf0, RZ, 0xc0, !PT ;  /* 0x000000f00f0f7812 */ /* 0x000fe200078ec0ff */
[----:B------:R-:W-:-:S02]  /*08f0*/  IMAD R20, R2, 0x4, R13 ;  /* 0x0000000402147824 */ /* 0x000fc400078e020d */
[----:B------:R-:W-:Y:S01]  /*0900*/  VIADD R13, R14, UR4 ;  /* 0x000000040e0d7c36 */ /* 0x000fe20008000000 */
[----:B------:R-:W-:-:S03]  /*0910*/  IADD3 R15, R15, UR4, RZ ;  /* 0x000000040f0f7c10 */ /* 0x000fc6000fffe0ff */
[C---:B------:R-:W-:Y:S01]  /*0920*/  IMAD R16, R2.reuse, 0x4, R13 ;  /* 0x0000000402107824 */ /* 0x040fe200078e020d */
[----:B------:R-:W-:Y:S01]  /*0930*/  SHF.R.S32.HI R3, RZ, 0x7, R3 ;  /* 0x00000007ff037819 */ /* 0x000fe20000011403 */
[----:B------:R-:W-:Y:S01]  /*0940*/  IMAD R15, R2, 0x4, R15 ;  /* 0x00000004020f7824 */ /* 0x000fe200078e020f */
[----:B------:R-:W1:Y:S01]  /*0950*/  LDS.128 R20, [R20+0x1000] ;  /* 0x0010000014147984 */ /* 0x000e620000000c00 */
[----:B------:R-:W-:-:S03]  /*0960*/  LOP3.LUT R27, R5, R0, RZ, 0xfc, !PT ;  /* 0x00000000051b7212 */ /* 0x000fc600078efcff */
[----:B------:R-:W3:Y:S01]  /*0970*/  LDS.128 R16, [R16+0x2000] ;  /* 0x0020000010107984 */ /* 0x000ee20000000c00 */
[----:B------:R-:W-:Y:S01]  /*0980*/  IMAD R2, R3, 0x480, R4 ;  /* 0x0000048003027824 */ /* 0x000fe200078e0204 */
[C---:B------:R-:W-:Y:S02]  /*0990*/  ISETP.GE.AND P0, PT, R27.reuse, 0x9, PT ;  /* 0x000000091b00780c */ /* 0x040fe40003f06270 */
[----:B------:R-:W4:Y:S01]  /*09a0*/  LDS.128 R12, [R15+0x3000] ;  /* 0x003000000f0c7984 */ /* 0x000f220000000c00 */
[----:B------:R-:W-:-:S04]  /*09b0*/  IMAD R3, R27, 0x80, R2 ;  /* 0x000000801b037824 */ /* 0x000fc800078e0202 */
[----:B0-----:R-:W-:Y:S01]  /*09c0*/  IMAD.WIDE R24, R3, 0x4, R6 ;  /* 0x0000000403187825 */ /* 0x001fe200078e0206 */
[C---:B------:R-:W-:Y:S02]  /*09d0*/  LOP3.LUT R29, R27.reuse, 0x4, RZ, 0xfc, !PT ;  /* 0x000000041b1d7812 */ /* 0x040fe400078efcff */
[----:B------:R-:W-:-:S03]  /*09e0*/  LOP3.LUT R27, R27, 0x8, RZ, 0xfc, !PT ;  /* 0x000000081b1b7812 */ /* 0x000fc600078efcff */
[----:B--2---:R0:W-:Y:S01]  /*09f0*/  @!P0 STG.E.128 desc[UR6][R24.64], R8 ;  /* 0x0000000818008986 */ /* 0x0041e2000c101d06 */
[----:B------:R-:W-:Y:S02]  /*0a00*/  ISETP.GE.AND P1, PT, R29, 0x9, PT ;  /* 0x000000091d00780c */ /* 0x000fe40003f26270 */
[----:B------:R-:W-:Y:S02]  /*0a10*/  ISETP.GE.AND P2, PT, R27, 0x9, PT ;  /* 0x000000091b00780c */ /* 0x000fe40003f46270 */
[----:B------:R-:W-:Y:S01]  /*0a20*/  LEA R0, R29, R2, 0x7 ;  /* 0x000000021d007211 */ /* 0x000fe200078e38ff */
[----:B0-----:R-:W0:Y:S01]  /*0a30*/  LDC.64 R24, c[0x0][0x220] ;  /* 0x00008800ff187b82 */ /* 0x001e220000000a00 */
[----:B------:R-:W-:Y:S02]  /*0a40*/  IMAD R2, R27, 0x80, R2 ;  /* 0x000000801b027824 */ /* 0x000fe400078e0202 */
[----:B------:R-:W-:Y:S02]  /*0a50*/  VIADD R27, R3, 0x600 ;  /* 0x00000600031b7836 */ /* 0x000fe40000000000 */
[----:B------:R-:W-:-:S04]  /*0a60*/  IMAD.WIDE R28, R0, 0x4, R6 ;  /* 0x00000004001c7825 */ /* 0x000fc800078e0206 */
[--C-:B------:R-:W-:Y:S01]  /*0a70*/  IMAD.WIDE R4, R2, 0x4, R6.reuse ;  /* 0x0000000402047825 */ /* 0x100fe200078e0206 */
[----:B-1----:R-:W-:Y:S03]  /*0a80*/  @!P1 STG.E.128 desc[UR6][R28.64], R20 ;  /* 0x000000141c009986 */ /* 0x002fe6000c101d06 */
[----:B------:R-:W-:Y:S01]  /*0a90*/  IMAD.WIDE R6, R27, 0x4, R6 ;  /* 0x000000041b067825 */ /* 0x000fe200078e0206 */
[----:B---3--:R0:W-:Y:S04]  /*0aa0*/  @!P2 STG.E.128 desc[UR6][R4.64], R16 ;  /* 0x000000100400a986 */ /* 0x0081e8000c101d06 */
[----:B----4-:R1:W-:Y:S01]  /*0ab0*/  @!P3 STG.E.128 desc[UR6][R6.64], R12 ;  /* 0x0000000c0600b986 */ /* 0x0103e2000c101d06 */
[----:B0-----:R-:W-:-:S04]  /*0ac0*/  IMAD.WIDE R4, R3, 0x4, R24 ;  /* 0x0000000403047825 */ /* 0x001fc800078e0218 */
[--C-:B-1----:R-:W-:Y:S01]  /*0ad0*/  IMAD.WIDE R6, R0, 0x4, R24.reuse ;  /* 0x0000000400067825 */ /* 0x102fe200078e0218 */
[----:B------:R0:W-:Y:S03]  /*0ae0*/  @!P0 STG.E.128 desc[UR6][R4.64], R8 ;  /* 0x0000000804008986 */ /* 0x0001e6000c101d06 */
[--C-:B------:R-:W-:Y:S01]  /*0af0*/  IMAD.WIDE R2, R2, 0x4, R24.reuse ;  /* 0x0000000402027825 */ /* 0x100fe200078e0218 */
[----:B------:R0:W-:Y:S04]  /*0b00*/  @!P1 STG.E.128 desc[UR6][R6.64], R20 ;  /* 0x0000001406009986 */ /* 0x0001e8000c101d06 */
[----:B------:R0:W-:Y:S01]  /*0b10*/  @!P2 STG.E.128 desc[UR6][R2.64], R16 ;  /* 0x000000100200a986 */ /* 0x0001e2000c101d06 */
[----:B------:R-:W-:Y:S01]  /*0b20*/  IMAD.WIDE R24, R27, 0x4, R24 ;  /* 0x000000041b187825 */ /* 0x000fe200078e0218 */
[----:B0-----:R-:W-:Y:S06]  /*0b30*/  @P3 EXIT ;  /* 0x000000000000394d */ /* 0x001fec0003800000 */
[----:B------:R-:W-:Y:S01]  /*0b40*/  STG.E.128 desc[UR6][R24.64], R12 ;  /* 0x0000000c18007986 */ /* 0x000fe2000c101d06 */
[----:B------:R-:W-:Y:S05]  /*0b50*/  EXIT ;  /* 0x000000000000794d */ /* 0x000fea0003800000 */
.L_x_0:
[----:B------:R-:W-:-:S00]  /*0b60*/  BRA `(.L_x_0) ;  /* 0xfffffffc00fc7947 */ /* 0x000fc0000383ffff */
[----:B------:R-:W-:-:S00]  /*0b70*/  NOP ;  /* 0x0000000000007918 */ /* 0x000fc00000000000 */
        /* <DEDUP_REMOVED lines=8> */
.L_x_1:


//--------------------- .nv.shared.triton_poi_fused_convolution_6 --------------------------
	.section	.nv.shared.triton_poi_fused_convolution_6,"aw",@nobits
	.sectionflags	@""
	.align	16
	.zero		1024


//--------------------- .nv.constant0.triton_poi_fused_convolution_6 --------------------------
	.section	.nv.constant0.triton_poi_fused_convolution_6,"a",@progbits
	.sectionflags	@""
	.align	4
.nv.constant0.triton_poi_fused_convolution_6:
	.zero		560
